	.headerflags	@"EF_CUDA_TEXMODE_UNIFIED EF_CUDA_64BIT_ADDRESS EF_CUDA_SM89 EF_CUDA_VIRTUAL_SM(EF_CUDA_SM89)"
	.elftype	@"ET_EXEC"


//--------------------- .nv.info                  --------------------------
	.section	.nv.info,"",@"SHT_CUDA_INFO"
	.align	4


	//----- nvinfo : EIATTR_REGCOUNT
	.align		4
        /*0000*/ 	.byte	0x04, 0x2f
        /*0002*/ 	.short	(.L_1 - .L_0)
	.align		4
.L_0:
        /*0004*/ 	.word	index@(triton__0d1d234de)
        /*0008*/ 	.word	0x0000001e


	//----- nvinfo : EIATTR_MAX_STACK_SIZE
	.align		4
.L_1:
        /*000c*/ 	.byte	0x04, 0x23
        /*000e*/ 	.short	(.L_3 - .L_2)
	.align		4
.L_2:
        /*0010*/ 	.word	index@(triton__0d1d234de)
        /*0014*/ 	.word	0x00000000


	//----- nvinfo : EIATTR_MIN_STACK_SIZE
	.align		4
.L_3:
        /*0018*/ 	.byte	0x04, 0x12
        /*001a*/ 	.short	(.L_5 - .L_4)
	.align		4
.L_4:
        /*001c*/ 	.word	index@(triton__0d1d234de)
        /*0020*/ 	.word	0x00000000


	//----- nvinfo : EIATTR_FRAME_SIZE
	.align		4
.L_5:
        /*0024*/ 	.byte	0x04, 0x11
        /*0026*/ 	.short	(.L_7 - .L_6)
	.align		4
.L_6:
        /*0028*/ 	.word	index@(triton__0d1d234de)
        /*002c*/ 	.word	0x00000000
.L_7:


//--------------------- .nv.info.triton__0d1d234de --------------------------
	.section	.nv.info.triton__0d1d234de,"",@"SHT_CUDA_INFO"
	.align	4


	//----- nvinfo : EIATTR_CUDA_API_VERSION
	.align		4
        /*0000*/ 	.byte	0x04, 0x37
        /*0002*/ 	.short	(.L_9 - .L_8)
.L_8:
        /*0004*/ 	.word	0x0000007b


	//----- nvinfo : EIATTR_PARAM_CBANK
	.align		4
.L_9:
        /*0008*/ 	.byte	0x04, 0x0a
        /*000a*/ 	.short	(.L_11 - .L_10)
	.align		4
.L_10:
        /*000c*/ 	.word	index@(.nv.constant0.triton__0d1d234de)
        /*0010*/ 	.short	0x0160
        /*0012*/ 	.short	0x001c


	//----- nvinfo : EIATTR_CBANK_PARAM_SIZE
	.align		4
.L_11:
        /*0014*/ 	.byte	0x03, 0x19
        /*0016*/ 	.short	0x001c


	//----- nvinfo : EIATTR_KPARAM_INFO
	.align		4
        /*0018*/ 	.byte	0x04, 0x17
        /*001a*/ 	.short	(.L_13 - .L_12)
.L_12:
        /*001c*/ 	.word	0x00000000
        /*0020*/ 	.short	0x0004
        /*0022*/ 	.short	0x0018
        /*0024*/ 	.byte	0x00, 0xf0, 0x11, 0x00


	//----- nvinfo : EIATTR_KPARAM_INFO
	.align		4
.L_13:
        /*0028*/ 	.byte	0x04, 0x17
        /*002a*/ 	.short	(.L_15 - .L_14)
.L_14:
        /*002c*/ 	.word	0x00000000
        /*0030*/ 	.short	0x0003
        /*0032*/ 	.short	0x0014
        /*0034*/ 	.byte	0x00, 0xf0, 0x11, 0x00


	//----- nvinfo : EIATTR_KPARAM_INFO
	.align		4
.L_15:
        /*0038*/ 	.byte	0x04, 0x17
        /*003a*/ 	.short	(.L_17 - .L_16)
.L_16:
        /*003c*/ 	.word	0x00000000
        /*0040*/ 	.short	0x0002
        /*0042*/ 	.short	0x0010
        /*0044*/ 	.byte	0x00, 0xf0, 0x11, 0x00


	//----- nvinfo : EIATTR_KPARAM_INFO
	.align		4
.L_17:
        /*0048*/ 	.byte	0x04, 0x17
        /*004a*/ 	.short	(.L_19 - .L_18)
.L_18:
        /*004c*/ 	.word	0x00000000
        /*0050*/ 	.short	0x0001
        /*0052*/ 	.short	0x0008
        /*0054*/ 	.byte	0x00, 0xf0, 0x21, 0x00


	//----- nvinfo : EIATTR_KPARAM_INFO
	.align		4
.L_19:
        /*0058*/ 	.byte	0x04, 0x17
        /*005a*/ 	.short	(.L_21 - .L_20)
.L_20:
        /*005c*/ 	.word	0x00000000
        /*0060*/ 	.short	0x0000
        /*0062*/ 	.short	0x0000
        /*0064*/ 	.byte	0x00, 0xf0, 0x21, 0x00


	//----- nvinfo : EIATTR_MAXREG_COUNT
	.align		4
.L_21:
        /*0068*/ 	.byte	0x03, 0x1b
        /*006a*/ 	.short	0x00ff


	//----- nvinfo : EIATTR_EXIT_INSTR_OFFSETS
	.align		4
        /*006c*/ 	.byte	0x04, 0x1c
        /*006e*/ 	.short	(.L_23 - .L_22)


	//   ....[0]....
.L_22:
        /*0070*/ 	.word	0x00000780


	//----- nvinfo : EIATTR_MAX_THREADS
	.align		4
.L_23:
        /*0074*/ 	.byte	0x04, 0x05
        /*0076*/ 	.short	(.L_25 - .L_24)
.L_24:
        /*0078*/ 	.word	0x00000080
        /*007c*/ 	.word	0x00000001
        /*0080*/ 	.word	0x00000001
.L_25:


//--------------------- .nv.rel.action            --------------------------
	.section	.nv.rel.action,"",@"SHT_CUDA_RELOCINFO"
	.align	8
	.sectionentsize	8
        /*0000*/ 	.byte	0x73, 0x00, 0x00, 0x00, 0x00, 0x00, 0x00, 0x00, 0x00, 0x00, 0x00, 0x11, 0x25, 0x00, 0x05, 0x36


//--------------------- .nv.constant0.triton__0d1d234de --------------------------
	.section	.nv.constant0.triton__0d1d234de,"a",@progbits
	.align	4
.nv.constant0.triton__0d1d234de:
	.zero		380


//--------------------- .text.triton__0d1d234de   --------------------------
	.section	.text.triton__0d1d234de,"ax",@progbits
	.sectioninfo	@"SHI_REGISTERS=30"
	.align	128
        .global         triton__0d1d234de
        .type           triton__0d1d234de,@function
        .size           triton__0d1d234de,(.L_x_1 - triton__0d1d234de)
        .other          triton__0d1d234de,@"STO_CUDA_ENTRY STV_DEFAULT"
triton__0d1d234de:
.text.triton__0d1d234de:
[----:B------:R-:W-:-:S02]  /*0000*/  MOV R1, c[0x0][0x28] ;  /* 0x00000a0000017a02 */ /* 0x000fc40000000f00 */
[----:B------:R-:W0:Y:S01]  /*0010*/  S2R R0, SR_TID.X ;  /* 0x0000000000007919 */ /* 0x000e220000002100 */
[----:B------:R-:W-:Y:S01]  /*0020*/  I2FP.F32.S32 R21, c[0x0][0x174] ;  /* 0x00005d0000157a45 */ /* 0x000fe20000201400 */
[----:B------:R-:W-:Y:S02]  /*0030*/  ULDC.64 UR4, c[0x0][0x170] ;  /* 0x00005c0000047ab9 */ /* 0x000fe40000000a00 */
[----:B------:R-:W1:Y:S01]  /*0040*/  S2R R9, SR_CTAID.X ;  /* 0x0000000000097919 */ /* 0x000e620000002500 */
[----:B------:R-:W-:Y:S01]  /*0050*/  USHF.R.S32.HI UR6, URZ, 0x1f, UR5 ;  /* 0x0000001f3f067899 */ /* 0x000fe20008011405 */
[----:B------:R-:W-:Y:S01]  /*0060*/  FMUL R23, R21, 0.043478261679410934448 ;  /* 0x3d32164315177820 */ /* 0x000fe20000400000 */
[----:B------:R-:W-:Y:S01]  /*0070*/  UIMAD UR4, UR5, UR4, URZ ;  /* 0x00000004050472a4 */ /* 0x000fe2000f8e023f */
[----:B0-----:R-:W-:-:S04]  /*0080*/  SHF.L.U32 R0, R0, 0x3, RZ ;  /* 0x0000000300007819 */ /* 0x001fc800000006ff */
[----:B------:R-:W-:-:S04]  /*0090*/  LOP3.LUT R0, R0, 0x3f8, RZ, 0xc0, !PT ;  /* 0x000003f800007812 */ /* 0x000fc800078ec0ff */
[----:B-1----:R-:W-:-:S04]  /*00a0*/  LEA R9, R9, R0, 0xa ;  /* 0x0000000009097211 */ /* 0x002fc800078e50ff */
[C---:B------:R-:W-:Y:S01]  /*00b0*/  IADD3 R12, R9.reuse, 0x1, RZ ;  /* 0x00000001090c7810 */ /* 0x040fe20007ffe0ff */
[C---:B------:R-:W-:Y:S01]  /*00c0*/  IMAD.HI R4, R9.reuse, 0x66666667, RZ ;  /* 0x6666666709047827 */ /* 0x040fe200078e02ff */
[C---:B------:R-:W-:Y:S02]  /*00d0*/  IADD3 R8, R9.reuse, 0x2, RZ ;  /* 0x0000000209087810 */ /* 0x040fe40007ffe0ff */
[C---:B------:R-:W-:Y:S01]  /*00e0*/  IADD3 R11, R9.reuse, 0x4, RZ ;  /* 0x00000004090b7810 */ /* 0x040fe20007ffe0ff */
[C---:B------:R-:W-:Y:S01]  /*00f0*/  IMAD.HI R0, R9.reuse, 0x473c1ab7, RZ ;  /* 0x473c1ab709007827 */ /* 0x040fe200078e02ff */
[----:B------:R-:W-:Y:S02]  /*0100*/  SHF.R.U32.HI R5, RZ, 0x1f, R4 ;  /* 0x0000001fff057819 */ /* 0x000fe40000011604 */
[----:B------:R-:W-:Y:S01]  /*0110*/  IADD3 R10, R9, 0x3, RZ ;  /* 0x00000003090a7810 */ /* 0x000fe20007ffe0ff */
[----:B------:R-:W-:Y:S01]  /*0120*/  IMAD.HI R13, R12, 0x66666667, RZ ;  /* 0x666666670c0d7827 */ /* 0x000fe200078e02ff */
[----:B------:R-:W-:-:S02]  /*0130*/  SHF.R.U32.HI R3, RZ, 0x1f, R0 ;  /* 0x0000001fff037819 */ /* 0x000fc40000011600 */
[----:B------:R-:W-:Y:S01]  /*0140*/  LEA.HI.SX32 R5, R4, R5, 0x17 ;  /* 0x0000000504057211 */ /* 0x000fe200078fbaff */
[----:B------:R-:W-:Y:S01]  /*0150*/  IMAD.HI R15, R8, 0x66666667, RZ ;  /* 0x66666667080f7827 */ /* 0x000fe200078e02ff */
[CC--:B------:R-:W-:Y:S02]  /*0160*/  LEA.HI.SX32 R2, R0.reuse, R3.reuse, 0x13 ;  /* 0x0000000300027211 */ /* 0x0c0fe400078f9aff */
[----:B------:R-:W-:Y:S01]  /*0170*/  SHF.R.U32.HI R4, RZ, 0x1f, R13 ;  /* 0x0000001fff047819 */ /* 0x000fe2000001160d */
[----:B------:R-:W-:Y:S01]  /*0180*/  IMAD.HI R16, R11, 0x66666667, RZ ;  /* 0x666666670b107827 */ /* 0x000fe200078e02ff */
[----:B------:R-:W-:Y:S02]  /*0190*/  LEA.HI.SX32 R0, R0, R3, 0x10 ;  /* 0x0000000300007211 */ /* 0x000fe400078f82ff */
[----:B------:R-:W-:Y:S01]  /*01a0*/  LEA.HI R3, R2, R2, RZ, 0x3 ;  /* 0x0000000202037211 */ /* 0x000fe200078f18ff */
[----:B------:R-:W-:Y:S01]  /*01b0*/  IMAD.HI R17, R10, 0x66666667, RZ ;  /* 0x666666670a117827 */ /* 0x000fe200078e02ff */
[----:B------:R-:W-:-:S02]  /*01c0*/  LEA.HI.SX32 R13, R13, R4, 0x17 ;  /* 0x000000040d0d7211 */ /* 0x000fc400078fbaff */
[----:B------:R-:W-:Y:S01]  /*01d0*/  SHF.R.U32.HI R6, RZ, 0x1f, R15 ;  /* 0x0000001fff067819 */ /* 0x000fe2000001160f */
[----:B------:R-:W-:Y:S01]  /*01e0*/  IMAD R0, R0, UR4, RZ ;  /* 0x0000000400007c24 */ /* 0x000fe2000f8e02ff */
[----:B------:R-:W-:Y:S02]  /*01f0*/  MOV R4, RZ ;  /* 0x000000ff00047202 */ /* 0x000fe40000000f00 */
[----:B------:R-:W-:Y:S01]  /*0200*/  LOP3.LUT R3, R3, 0xfffffff8, RZ, 0xc0, !PT ;  /* 0xfffffff803037812 */ /* 0x000fe200078ec0ff */
[----:B------:R-:W-:Y:S01]  /*0210*/  IMAD R0, R0, 0x500, RZ ;  /* 0x0000050000007824 */ /* 0x000fe200078e02ff */
[----:B------:R-:W-:Y:S01]  /*0220*/  LEA.HI.SX32 R15, R15, R6, 0x17 ;  /* 0x000000060f0f7211 */ /* 0x000fe200078fbaff */
[----:B------:R-:W-:Y:S01]  /*0230*/  IMAD.HI R6, R5, -0x4de9bd37, R4 ;  /* 0xb21642c905067827 */ /* 0x000fe200078e0204 */
[----:B------:R-:W-:Y:S02]  /*0240*/  IADD3 R3, R2, -R3, RZ ;  /* 0x8000000302037210 */ /* 0x000fe40007ffe0ff */
[----:B------:R-:W-:Y:S01]  /*0250*/  I2FP.F32.S32 R2, c[0x0][0x170] ;  /* 0x00005c0000027a45 */ /* 0x000fe20000201400 */
[----:B------:R-:W-:Y:S01]  /*0260*/  IMAD R15, R15, -0x500, R8 ;  /* 0xfffffb000f0f7824 */ /* 0x000fe200078e0208 */
[----:B------:R-:W-:-:S02]  /*0270*/  SHF.R.U32.HI R7, RZ, 0x1f, R6 ;  /* 0x0000001fff077819 */ /* 0x000fc40000011606 */
[----:B------:R-:W-:Y:S01]  /*0280*/  I2FP.F32.S32 R3, R3 ;  /* 0x0000000300037245 */ /* 0x000fe20000201400 */
[----:B------:R-:W-:Y:S01]  /*0290*/  FMUL R2, R2, 0.125 ;  /* 0x3e00000002027820 */ /* 0x000fe20000400000 */
[----:B------:R-:W-:Y:S02]  /*02a0*/  LEA.HI.SX32 R7, R6, R7, 0x1c ;  /* 0x0000000706077211 */ /* 0x000fe400078fe2ff */
[----:B------:R-:W-:Y:S01]  /*02b0*/  SHF.R.U32.HI R19, RZ, 0x1f, R16 ;  /* 0x0000001fff137819 */ /* 0x000fe20000011610 */
[----:B------:R-:W-:Y:S01]  /*02c0*/  FMUL R3, R3, R2 ;  /* 0x0000000203037220 */ /* 0x000fe20000400000 */
[----:B------:R-:W-:Y:S01]  /*02d0*/  IADD3 R4, R9, 0x5, RZ ;  /* 0x0000000509047810 */ /* 0x000fe20007ffe0ff */
[----:B------:R-:W-:Y:S01]  /*02e0*/  IMAD R2, R7, -0x17, R5 ;  /* 0xffffffe907027824 */ /* 0x000fe200078e0205 */
[----:B------:R-:W-:Y:S01]  /*02f0*/  SHF.R.U32.HI R14, RZ, 0x1f, R17 ;  /* 0x0000001fff0e7819 */ /* 0x000fe20000011611 */
[----:B------:R-:W0:Y:S01]  /*0300*/  F2I.S64.TRUNC R6, R3 ;  /* 0x0000000300067311 */ /* 0x000e22000020d900 */
[----:B------:R-:W-:Y:S01]  /*0310*/  LEA.HI.SX32 R16, R16, R19, 0x17 ;  /* 0x0000001310107211 */ /* 0x000fe200078fbaff */
[----:B------:R-:W-:Y:S01]  /*0320*/  IMAD.HI R19, R4, 0x66666667, RZ ;  /* 0x6666666704137827 */ /* 0x000fe200078e02ff */
[----:B------:R-:W-:-:S02]  /*0330*/  I2FP.F32.S32 R2, R2 ;  /* 0x0000000200027245 */ /* 0x000fc40000201400 */
[----:B------:R-:W-:Y:S01]  /*0340*/  LEA.HI.SX32 R17, R17, R14, 0x17 ;  /* 0x0000000e11117211 */ /* 0x000fe200078fbaff */
[----:B------:R-:W-:Y:S01]  /*0350*/  IMAD R16, R16, -0x500, R11 ;  /* 0xfffffb0010107824 */ /* 0x000fe200078e020b */
[C---:B------:R-:W-:Y:S01]  /*0360*/  IADD3 R18, R9.reuse, 0x6, RZ ;  /* 0x0000000609127810 */ /* 0x040fe20007ffe0ff */
[----:B------:R-:W-:Y:S01]  /*0370*/  FMUL R2, R2, R23 ;  /* 0x0000001702027220 */ /* 0x000fe20000400000 */
[----:B------:R-:W-:Y:S01]  /*0380*/  IADD3 R14, R9, 0x7, RZ ;  /* 0x00000007090e7810 */ /* 0x000fe20007ffe0ff */
[----:B------:R-:W-:Y:S01]  /*0390*/  IMAD R17, R17, -0x500, R10 ;  /* 0xfffffb0011117824 */ /* 0x000fe200078e020a */
[----:B------:R-:W-:Y:S01]  /*03a0*/  SHF.R.U32.HI R20, RZ, 0x1f, R19 ;  /* 0x0000001fff147819 */ /* 0x000fe20000011613 */
[----:B------:R-:W-:Y:S02]  /*03b0*/  IMAD.HI R21, R18, 0x66666667, RZ ;  /* 0x6666666712157827 */ /* 0x000fe400078e02ff */
[----:B------:R-:W1:Y:S01]  /*03c0*/  F2I.S64.TRUNC R2, R2 ;  /* 0x0000000200027311 */ /* 0x000e62000020d900 */
[----:B------:R-:W-:Y:S01]  /*03d0*/  LEA.HI.SX32 R19, R19, R20, 0x17 ;  /* 0x0000001413137211 */ /* 0x000fe200078fbaff */
[----:B0-----:R-:W-:Y:S01]  /*03e0*/  IMAD R27, R7, c[0x0][0x174], RZ ;  /* 0x00005d00071b7a24 */ /* 0x001fe200078e02ff */
[----:B------:R-:W-:Y:S01]  /*03f0*/  SHF.R.U32.HI R20, RZ, 0x1f, R21 ;  /* 0x0000001fff147819 */ /* 0x000fe20000011615 */
[----:B------:R-:W-:-:S02]  /*0400*/  IMAD R7, R13, -0x500, R12 ;  /* 0xfffffb000d077824 */ /* 0x000fc400078e020c */
[----:B------:R-:W-:Y:S01]  /*0410*/  IMAD.HI R22, R14, 0x66666667, RZ ;  /* 0x666666670e167827 */ /* 0x000fe200078e02ff */
[----:B------:R-:W-:-:S03]  /*0420*/  LEA.HI.SX32 R23, R21, R20, 0x17 ;  /* 0x0000001415177211 */ /* 0x000fc600078fbaff */
[----:B------:R-:W-:Y:S01]  /*0430*/  IMAD.WIDE.U32 R12, R6, c[0x0][0x174], RZ ;  /* 0x00005d00060c7a25 */ /* 0x000fe200078e00ff */
[----:B------:R-:W-:-:S03]  /*0440*/  SHF.R.U32.HI R25, RZ, 0x1f, R22 ;  /* 0x0000001fff197819 */ /* 0x000fc60000011616 */
[----:B------:R-:W-:Y:S01]  /*0450*/  IMAD R27, R6, UR6, R27 ;  /* 0x00000006061b7c24 */ /* 0x000fe2000f8e021b */
[----:B------:R-:W-:Y:S01]  /*0460*/  LEA R11, P0, R12, c[0x0][0x160], 0x1 ;  /* 0x000058000c0b7a11 */ /* 0x000fe200078008ff */
[----:B------:R-:W-:Y:S01]  /*0470*/  IMAD R19, R19, -0x500, R4 ;  /* 0xfffffb0013137824 */ /* 0x000fe200078e0204 */
[----:B------:R-:W-:Y:S01]  /*0480*/  LEA.HI.SX32 R21, R22, R25, 0x17 ;  /* 0x0000001916157211 */ /* 0x000fe200078fbaff */
[----:B------:R-:W-:Y:S01]  /*0490*/  IMAD R23, R23, -0x500, R18 ;  /* 0xfffffb0017177824 */ /* 0x000fe200078e0212 */
[----:B------:R-:W-:Y:S01]  /*04a0*/  IADD3 R13, R13, R27, RZ ;  /* 0x0000001b0d0d7210 */ /* 0x000fe20007ffe0ff */
[----:B------:R-:W-:Y:S02]  /*04b0*/  IMAD R6, R5, -0x500, R9 ;  /* 0xfffffb0005067824 */ /* 0x000fe400078e0209 */
[----:B------:R-:W-:Y:S01]  /*04c0*/  IMAD R21, R21, -0x500, R14 ;  /* 0xfffffb0015157824 */ /* 0x000fe200078e020e */
[----:B------:R-:W-:Y:S01]  /*04d0*/  LEA.HI.X R13, R12, c[0x0][0x164], R13, 0x1, P0 ;  /* 0x000059000c0d7a11 */ /* 0x000fe200000f0c0d */
[----:B------:R-:W-:Y:S01]  /*04e0*/  IMAD R7, R7, UR4, RZ ;  /* 0x0000000407077c24 */ /* 0x000fe2000f8e02ff */
[----:B-1----:R-:W-:Y:S01]  /*04f0*/  LEA R4, P0, R2, R11, 0x1 ;  /* 0x0000000b02047211 */ /* 0x002fe200078008ff */
[----:B------:R-:W-:-:S02]  /*0500*/  IMAD R11, R15, UR4, RZ ;  /* 0x000000040f0b7c24 */ /* 0x000fc4000f8e02ff */
[----:B------:R-:W-:Y:S01]  /*0510*/  IMAD R15, R16, UR4, RZ ;  /* 0x00000004100f7c24 */ /* 0x000fe2000f8e02ff */
[----:B------:R-:W-:Y:S01]  /*0520*/  LEA.HI.X R5, R2, R13, R3, 0x1, P0 ;  /* 0x0000000d02057211 */ /* 0x000fe200000f0c03 */
[----:B------:R-:W-:Y:S02]  /*0530*/  IMAD R13, R17, UR4, RZ ;  /* 0x00000004110d7c24 */ /* 0x000fe4000f8e02ff */
[----:B------:R-:W-:Y:S02]  /*0540*/  IMAD R17, R19, UR4, RZ ;  /* 0x0000000413117c24 */ /* 0x000fe4000f8e02ff */
[----:B------:R-:W-:Y:S02]  /*0550*/  IMAD R3, R6, UR4, RZ ;  /* 0x0000000406037c24 */ /* 0x000fe4000f8e02ff */
[----:B------:R-:W-:Y:S02]  /*0560*/  IMAD R19, R23, UR4, RZ ;  /* 0x0000000417137c24 */ /* 0x000fe4000f8e02ff */
[----:B------:R-:W-:Y:S01]  /*0570*/  IMAD R21, R21, UR4, RZ ;  /* 0x0000000415157c24 */ /* 0x000fe2000f8e02ff */
[----:B------:R-:W-:Y:S01]  /*0580*/  ULDC.64 UR4, c[0x0][0x118] ;  /* 0x0000460000047ab9 */ /* 0x000fe20000000a00 */
[----:B------:R-:W-:-:S04]  /*0590*/  IMAD.WIDE R2, R3, 0x2, R4 ;  /* 0x0000000203027825 */ /* 0x000fc800078e0204 */
        /* <DEDUP_REMOVED lines=8> */
[C---:B------:R-:W-:Y:S02]  /*0620*/  IMAD.WIDE R6, R0.reuse, 0x2, R6 ;  /* 0x0000000200067825 */ /* 0x040fe400078e0206 */
[----:B------:R-:W2:Y:S02]  /*0630*/  LDG.E.EL.U16 R2, [R2.64] ;  /* 0x0000000402027981 */ /* 0x000ea4000c2e1500 */
[C---:B------:R-:W-:Y:S02]  /*0640*/  IMAD.WIDE R10, R0.reuse, 0x2, R10 ;  /* 0x00000002000a7825 */ /* 0x040fe400078e020a */
[----:B------:R-:W2:Y:S02]  /*0650*/  LDG.E.EL.U16 R7, [R6.64] ;  /* 0x0000000406077981 */ /* 0x000ea4000c2e1500 */
[C---:B------:R-:W-:Y:S02]  /*0660*/  IMAD.WIDE R12, R0.reuse, 0x2, R12 ;  /* 0x00000002000c7825 */ /* 0x040fe400078e020c */
[----:B------:R-:W3:Y:S02]  /*0670*/  LDG.E.EL.U16 R10, [R10.64] ;  /* 0x000000040a0a7981 */ /* 0x000ee4000c2e1500 */
[----:B------:R-:W-:-:S02]  /*0680*/  IMAD.WIDE R14, R0, 0x2, R14 ;  /* 0x00000002000e7825 */ /* 0x000fc400078e020e */
[----:B------:R2:W3:Y:S02]  /*0690*/  LDG.E.EL.U16 R13, [R12.64] ;  /* 0x000000040c0d7981 */ /* 0x0004e4000c2e1500 */
[C---:B------:R-:W-:Y:S02]  /*06a0*/  IMAD.WIDE R16, R0.reuse, 0x2, R16 ;  /* 0x0000000200107825 */ /* 0x040fe400078e0210 */
[----:B------:R-:W4:Y:S02]  /*06b0*/  LDG.E.EL.U16 R14, [R14.64] ;  /* 0x000000040e0e7981 */ /* 0x000f24000c2e1500 */
[C---:B------:R-:W-:Y:S02]  /*06c0*/  IMAD.WIDE R18, R0.reuse, 0x2, R18 ;  /* 0x0000000200127825 */ /* 0x040fe400078e0212 */
[----:B------:R-:W4:Y:S02]  /*06d0*/  LDG.E.EL.U16 R17, [R16.64] ;  /* 0x0000000410117981 */ /* 0x000f24000c2e1500 */
[----:B------:R-:W-:-:S02]  /*06e0*/  IMAD.WIDE R4, R0, 0x2, R4 ;  /* 0x0000000200047825 */ /* 0x000fc400078e0204 */
[----:B------:R-:W5:Y:S04]  /*06f0*/  LDG.E.EL.U16 R18, [R18.64] ;  /* 0x0000000412127981 */ /* 0x000f68000c2e1500 */
[----:B------:R-:W5:Y:S01]  /*0700*/  LDG.E.EL.U16 R5, [R4.64] ;  /* 0x0000000404057981 */ /* 0x000f62000c2e1500 */
[----:B------:R-:W-:-:S05]  /*0710*/  MOV R8, 0x2 ;  /* 0x0000000200087802 */ /* 0x000fca0000000f00 */
[----:B------:R-:W-:Y:S01]  /*0720*/  IMAD.WIDE R8, R9, R8, c[0x0][0x168] ;  /* 0x00005a0009087625 */ /* 0x000fe200078e0208 */
[----:B--2---:R-:W-:Y:S02]  /*0730*/  PRMT R12, R2, 0x5410, R7 ;  /* 0x00005410020c7816 */ /* 0x004fe40000000007 */
[----:B---3--:R-:W-:Y:S02]  /*0740*/  PRMT R13, R10, 0x5410, R13 ;  /* 0x000054100a0d7816 */ /* 0x008fe4000000000d */
[----:B----4-:R-:W-:Y:S02]  /*0750*/  PRMT R14, R14, 0x5410, R17 ;  /* 0x000054100e0e7816 */ /* 0x010fe40000000011 */
[----:B-----5:R-:W-:-:S05]  /*0760*/  PRMT R15, R18, 0x5410, R5 ;  /* 0x00005410120f7816 */ /* 0x020fca0000000005 */
[----:B------:R-:W-:Y:S01]  /*0770*/  STG.E.128 [R8.64], R12 ;  /* 0x0000000c08007986 */ /* 0x000fe2000c101d04 */
[----:B------:R-:W-:Y:S05]  /*0780*/  EXIT ;  /* 0x000000000000794d */ /* 0x000fea0003800000 */
.L_x_0:
[----:B------:R-:W-:-:S00]  /*0790*/  BRA `(.L_x_0) ;  /* 0xfffffff000007947 */ /* 0x000fc0000383ffff */
[----:B------:R-:W-:-:S00]  /*07a0*/  NOP ;  /* 0x0000000000007918 */ /* 0x000fc00000000000 */
        /* <DEDUP_REMOVED lines=13> */
.L_x_1:
